//
// Generated by NVIDIA NVVM Compiler
//
// Compiler Build ID: CL-36424714
// Cuda compilation tools, release 13.0, V13.0.88
// Based on NVVM 20.0.0
//

.version 9.0
.target sm_100
.address_size 64

	// .globl	_Z12find_successiPiS_S_S_S_S_S_S_S_S_

.visible .entry _Z12find_successiPiS_S_S_S_S_S_S_S_S_(
	.param .u32 _Z12find_successiPiS_S_S_S_S_S_S_S_S__param_0,
	.param .u64 .ptr .align 1 _Z12find_successiPiS_S_S_S_S_S_S_S_S__param_1,
	.param .u64 .ptr .align 1 _Z12find_successiPiS_S_S_S_S_S_S_S_S__param_2,
	.param .u64 .ptr .align 1 _Z12find_successiPiS_S_S_S_S_S_S_S_S__param_3,
	.param .u64 .ptr .align 1 _Z12find_successiPiS_S_S_S_S_S_S_S_S__param_4,
	.param .u64 .ptr .align 1 _Z12find_successiPiS_S_S_S_S_S_S_S_S__param_5,
	.param .u64 .ptr .align 1 _Z12find_successiPiS_S_S_S_S_S_S_S_S__param_6,
	.param .u64 .ptr .align 1 _Z12find_successiPiS_S_S_S_S_S_S_S_S__param_7,
	.param .u64 .ptr .align 1 _Z12find_successiPiS_S_S_S_S_S_S_S_S__param_8,
	.param .u64 .ptr .align 1 _Z12find_successiPiS_S_S_S_S_S_S_S_S__param_9,
	.param .u64 .ptr .align 1 _Z12find_successiPiS_S_S_S_S_S_S_S_S__param_10
)
{
	.local .align 16 .b8 	__local_depot0[2880];
	.reg .b64 	%SP;
	.reg .b64 	%SPL;
	.reg .pred 	%p<53>;
	.reg .b32 	%r<141>;
	.reg .b64 	%rd<45>;

	mov.u64 	%SPL, __local_depot0;
	ld.param.u32 	%r52, [_Z12find_successiPiS_S_S_S_S_S_S_S_S__param_0];
	ld.param.u64 	%rd10, [_Z12find_successiPiS_S_S_S_S_S_S_S_S__param_4];
	ld.param.u64 	%rd11, [_Z12find_successiPiS_S_S_S_S_S_S_S_S__param_5];
	ld.param.u64 	%rd12, [_Z12find_successiPiS_S_S_S_S_S_S_S_S__param_6];
	ld.param.u64 	%rd13, [_Z12find_successiPiS_S_S_S_S_S_S_S_S__param_7];
	ld.param.u64 	%rd14, [_Z12find_successiPiS_S_S_S_S_S_S_S_S__param_8];
	ld.param.u64 	%rd15, [_Z12find_successiPiS_S_S_S_S_S_S_S_S__param_9];
	ld.param.u64 	%rd16, [_Z12find_successiPiS_S_S_S_S_S_S_S_S__param_10];
	add.u64 	%rd1, %SPL, 0;
	mov.u32 	%r53, %ctaid.x;
	mov.u32 	%r54, %ntid.x;
	mov.u32 	%r55, %tid.x;
	mad.lo.s32 	%r1, %r53, %r54, %r55;
	setp.ge.s32 	%p1, %r1, %r52;
	@%p1 bra 	$L__BB0_26;
	cvta.to.global.u64 	%rd18, %rd14;
	mul.wide.s32 	%rd19, %r1, 4;
	add.s64 	%rd20, %rd18, %rd19;
	ld.global.u32 	%r2, [%rd20];
	setp.lt.s32 	%p2, %r2, 1;
	@%p2 bra 	$L__BB0_6;
	mul.lo.s32 	%r3, %r2, 24;
	and.b32  	%r4, %r3, 2147483632;
	mov.b32 	%r122, 0;
$L__BB0_3:
	.pragma "nounroll";
	mul.wide.u32 	%rd21, %r122, 4;
	add.s64 	%rd2, %rd1, %rd21;
	mov.b32 	%r57, 0;
	st.local.v4.u32 	[%rd2], {%r57, %r57, %r57, %r57};
	st.local.v4.u32 	[%rd2+16], {%r57, %r57, %r57, %r57};
	st.local.v4.u32 	[%rd2+32], {%r57, %r57, %r57, %r57};
	st.local.v4.u32 	[%rd2+48], {%r57, %r57, %r57, %r57};
	add.s32 	%r122, %r122, 16;
	setp.ne.s32 	%p3, %r122, %r4;
	@%p3 bra 	$L__BB0_3;
	and.b32  	%r58, %r3, 8;
	setp.eq.s32 	%p4, %r58, 0;
	@%p4 bra 	$L__BB0_6;
	mov.b32 	%r59, 0;
	st.local.v4.u32 	[%rd2+64], {%r59, %r59, %r59, %r59};
	st.local.v4.u32 	[%rd2+80], {%r59, %r59, %r59, %r59};
$L__BB0_6:
	cvta.to.global.u64 	%rd22, %rd15;
	add.s64 	%rd3, %rd22, %rd19;
	ld.global.u32 	%r124, [%rd3];
	ld.global.u32 	%r140, [%rd3+4];
	setp.ge.s32 	%p5, %r124, %r140;
	@%p5 bra 	$L__BB0_26;
	cvta.to.global.u64 	%rd24, %rd13;
	add.s64 	%rd4, %rd24, %rd19;
	cvta.to.global.u64 	%rd26, %rd16;
	add.s64 	%rd5, %rd26, %rd19;
	cvta.to.global.u64 	%rd6, %rd10;
	cvta.to.global.u64 	%rd7, %rd11;
	cvta.to.global.u64 	%rd8, %rd12;
$L__BB0_8:
	ld.param.u64 	%rd44, [_Z12find_successiPiS_S_S_S_S_S_S_S_S__param_2];
	mul.wide.s32 	%rd27, %r124, 4;
	add.s64 	%rd28, %rd6, %rd27;
	ld.global.u32 	%r11, [%rd28];
	cvta.to.global.u64 	%rd29, %rd44;
	add.s64 	%rd30, %rd29, %rd27;
	ld.global.u32 	%r12, [%rd30];
	mul.lo.s32 	%r13, %r12, 24;
	add.s32 	%r126, %r11, %r13;
	add.s32 	%r139, %r126, -1;
	add.s64 	%rd31, %rd7, %rd27;
	ld.global.u32 	%r15, [%rd31];
	add.s32 	%r16, %r139, %r15;
	setp.lt.s32 	%p6, %r15, 1;
	mov.b32 	%r138, 0;
	@%p6 bra 	$L__BB0_21;
	ld.global.u32 	%r64, [%rd4];
	add.s32 	%r65, %r12, %r64;
	mul.wide.s32 	%rd32, %r65, 4;
	add.s64 	%rd33, %rd8, %rd32;
	ld.global.u32 	%r17, [%rd33];
	max.s32 	%r66, %r16, %r126;
	sub.s32 	%r67, %r66, %r126;
	add.s32 	%r19, %r67, 1;
	setp.lt.u32 	%p7, %r67, 7;
	mov.b32 	%r138, 0;
	mov.u32 	%r134, %r139;
	@%p7 bra 	$L__BB0_13;
	and.b32  	%r69, %r19, -8;
	neg.s32 	%r125, %r69;
	mov.b32 	%r138, 0;
	mov.u32 	%r128, %r139;
$L__BB0_11:
	.pragma "nounroll";
	add.s32 	%r70, %r13, 24;
	setp.le.s32 	%p8, %r16, %r70;
	mul.wide.s32 	%rd34, %r128, 4;
	add.s64 	%rd35, %rd1, %rd34;
	ld.local.u32 	%r71, [%rd35];
	setp.lt.s32 	%p9, %r71, %r17;
	and.pred  	%p10, %p9, %p8;
	selp.u32 	%r72, 1, 0, %p10;
	add.s32 	%r73, %r138, %r72;
	ld.local.u32 	%r74, [%rd35+4];
	setp.lt.s32 	%p11, %r74, %r17;
	and.pred  	%p12, %p11, %p8;
	selp.u32 	%r75, 1, 0, %p12;
	add.s32 	%r76, %r73, %r75;
	ld.local.u32 	%r77, [%rd35+8];
	setp.lt.s32 	%p13, %r77, %r17;
	and.pred  	%p14, %p13, %p8;
	selp.u32 	%r78, 1, 0, %p14;
	add.s32 	%r79, %r76, %r78;
	ld.local.u32 	%r80, [%rd35+12];
	setp.lt.s32 	%p15, %r80, %r17;
	and.pred  	%p16, %p15, %p8;
	selp.u32 	%r81, 1, 0, %p16;
	add.s32 	%r82, %r79, %r81;
	ld.local.u32 	%r83, [%rd35+16];
	setp.lt.s32 	%p17, %r83, %r17;
	and.pred  	%p18, %p17, %p8;
	selp.u32 	%r84, 1, 0, %p18;
	add.s32 	%r85, %r82, %r84;
	ld.local.u32 	%r86, [%rd35+20];
	setp.lt.s32 	%p19, %r86, %r17;
	and.pred  	%p20, %p19, %p8;
	selp.u32 	%r87, 1, 0, %p20;
	add.s32 	%r88, %r85, %r87;
	ld.local.u32 	%r89, [%rd35+24];
	setp.lt.s32 	%p21, %r89, %r17;
	and.pred  	%p22, %p21, %p8;
	selp.u32 	%r90, 1, 0, %p22;
	add.s32 	%r91, %r88, %r90;
	ld.local.u32 	%r92, [%rd35+28];
	setp.lt.s32 	%p23, %r92, %r17;
	and.pred  	%p24, %p23, %p8;
	selp.u32 	%r93, 1, 0, %p24;
	add.s32 	%r138, %r91, %r93;
	add.s32 	%r128, %r128, 8;
	add.s32 	%r126, %r126, 8;
	add.s32 	%r125, %r125, 8;
	setp.ne.s32 	%p25, %r125, 0;
	@%p25 bra 	$L__BB0_11;
	add.s32 	%r134, %r126, -1;
$L__BB0_13:
	and.b32  	%r33, %r19, 7;
	setp.eq.s32 	%p26, %r33, 0;
	@%p26 bra 	$L__BB0_21;
	setp.lt.u32 	%p27, %r33, 4;
	@%p27 bra 	$L__BB0_16;
	mul.wide.s32 	%rd36, %r134, 4;
	add.s64 	%rd37, %rd1, %rd36;
	ld.local.u32 	%r95, [%rd37];
	setp.lt.s32 	%p28, %r95, %r17;
	add.s32 	%r96, %r13, 24;
	setp.le.s32 	%p29, %r16, %r96;
	and.pred  	%p30, %p28, %p29;
	selp.u32 	%r97, 1, 0, %p30;
	add.s32 	%r98, %r138, %r97;
	ld.local.u32 	%r99, [%rd37+4];
	setp.lt.s32 	%p31, %r99, %r17;
	and.pred  	%p32, %p31, %p29;
	selp.u32 	%r100, 1, 0, %p32;
	add.s32 	%r101, %r98, %r100;
	ld.local.u32 	%r102, [%rd37+8];
	setp.lt.s32 	%p33, %r102, %r17;
	and.pred  	%p34, %p33, %p29;
	selp.u32 	%r103, 1, 0, %p34;
	add.s32 	%r104, %r101, %r103;
	ld.local.u32 	%r105, [%rd37+12];
	setp.lt.s32 	%p35, %r105, %r17;
	and.pred  	%p36, %p35, %p29;
	selp.u32 	%r106, 1, 0, %p36;
	add.s32 	%r138, %r104, %r106;
	add.s32 	%r134, %r134, 4;
$L__BB0_16:
	and.b32  	%r39, %r19, 3;
	setp.eq.s32 	%p37, %r39, 0;
	@%p37 bra 	$L__BB0_21;
	setp.eq.s32 	%p38, %r39, 1;
	@%p38 bra 	$L__BB0_19;
	mul.wide.s32 	%rd38, %r134, 4;
	add.s64 	%rd39, %rd1, %rd38;
	ld.local.u32 	%r108, [%rd39];
	setp.lt.s32 	%p39, %r108, %r17;
	add.s32 	%r109, %r13, 24;
	setp.le.s32 	%p40, %r16, %r109;
	and.pred  	%p41, %p39, %p40;
	selp.u32 	%r110, 1, 0, %p41;
	add.s32 	%r111, %r138, %r110;
	ld.local.u32 	%r112, [%rd39+4];
	setp.lt.s32 	%p42, %r112, %r17;
	and.pred  	%p43, %p42, %p40;
	selp.u32 	%r113, 1, 0, %p43;
	add.s32 	%r138, %r111, %r113;
	add.s32 	%r134, %r134, 2;
$L__BB0_19:
	and.b32  	%r114, %r19, 1;
	setp.eq.b32 	%p44, %r114, 1;
	not.pred 	%p45, %p44;
	@%p45 bra 	$L__BB0_21;
	mul.wide.s32 	%rd40, %r134, 4;
	add.s64 	%rd41, %rd1, %rd40;
	ld.local.u32 	%r115, [%rd41];
	setp.lt.s32 	%p46, %r115, %r17;
	add.s32 	%r116, %r13, 24;
	setp.le.s32 	%p47, %r16, %r116;
	and.pred  	%p48, %p46, %p47;
	selp.u32 	%r117, 1, 0, %p48;
	add.s32 	%r138, %r138, %r117;
$L__BB0_21:
	setp.ne.s32 	%p49, %r138, %r15;
	@%p49 bra 	$L__BB0_25;
	setp.lt.s32 	%p50, %r15, 1;
	@%p50 bra 	$L__BB0_24;
$L__BB0_23:
	mul.wide.s32 	%rd42, %r139, 4;
	add.s64 	%rd43, %rd1, %rd42;
	ld.local.u32 	%r118, [%rd43];
	add.s32 	%r119, %r118, 1;
	st.local.u32 	[%rd43], %r119;
	add.s32 	%r139, %r139, 1;
	setp.lt.s32 	%p51, %r139, %r16;
	@%p51 bra 	$L__BB0_23;
$L__BB0_24:
	ld.global.u32 	%r120, [%rd5];
	add.s32 	%r121, %r120, 1;
	st.global.u32 	[%rd5], %r121;
	ld.global.u32 	%r140, [%rd3+4];
$L__BB0_25:
	add.s32 	%r124, %r124, 1;
	setp.lt.s32 	%p52, %r124, %r140;
	@%p52 bra 	$L__BB0_8;
$L__BB0_26:
	ret;

}


// ===== COMPILED SASS (sm_100) =====

	.target	sm_100

	.elftype	@"ET_EXEC"


//--------------------- .note.nv.tkinfo           --------------------------
	.section	.note.nv.tkinfo,"",@"SHT_NOTE"
	.sectionflags	@"SHF_NOTE_NV_TKINFO"
	.tkinfo
        /*0018*/ 	.word	0x00000002
        /*0030*/ 	.string	""
        /*0030*/ 	.string	"ptxas"
        /*0030*/ 	.string	"Cuda compilation tools, release 13.0, V13.0.88"
        /*0030*/ 	.string	"Build cuda_13.0.r13.0/compiler.36424714_0"
        /*0030*/ 	.string	"-arch sm_100 -m 64 "



//--------------------- .note.nv.cuinfo           --------------------------
	.section	.note.nv.cuinfo,"",@"SHT_NOTE"
	.sectionflags	@"SHF_NOTE_NV_CUINFO"
        /*0018*/ 	.short	0x0002
        /*001a*/ 	.short	0x0064
        /*001c*/ 	.short	0x0082
	.zero		2


//--------------------- .nv.info                  --------------------------
	.section	.nv.info,"",@"SHT_CUDA_INFO"
	.align	4


	//----- nvinfo : EIATTR_REGCOUNT
	.align		4
        /*0000*/ 	.byte	0x04, 0x2f
        /*0002*/ 	.short	(.L_1 - .L_0)
	.align		4
.L_0:
        /*0004*/ 	.word	index@(_Z12find_successiPiS_S_S_S_S_S_S_S_S_)
        /*0008*/ 	.word	0x0000001f


	//----- nvinfo : EIATTR_FRAME_SIZE
	.align		4
.L_1:
        /*000c*/ 	.byte	0x04, 0x11
        /*000e*/ 	.short	(.L_3 - .L_2)
	.align		4
.L_2:
        /*0010*/ 	.word	index@(_Z12find_successiPiS_S_S_S_S_S_S_S_S_)
        /*0014*/ 	.word	0x00000b40


	//----- nvinfo : EIATTR_MIN_STACK_SIZE
	.align		4
.L_3:
        /*0018*/ 	.byte	0x04, 0x12
        /*001a*/ 	.short	(.L_5 - .L_4)
	.align		4
.L_4:
        /*001c*/ 	.word	index@(_Z12find_successiPiS_S_S_S_S_S_S_S_S_)
        /*0020*/ 	.word	0x00000b40
.L_5:


//--------------------- .nv.compat                --------------------------
	.section	.nv.compat,"",@"SHT_CUDA_COMPAT_INFO"
	.align	4
        /*0000*/ 	.byte	0x02, 0x09, 0x00, 0x00, 0x02, 0x02, 0x01, 0x00, 0x02, 0x05, 0x05, 0x00, 0x03, 0x07, 0x01, 0x01
        /*0010*/ 	.byte	0x02, 0x03, 0x00, 0x00, 0x02, 0x06, 0x01, 0x00, 0x04, 0x0b, 0x08, 0x00, 0x09, 0x00, 0x00, 0x00
        /*0020*/ 	.byte	0x00, 0x00, 0x00, 0x00


//--------------------- .nv.info._Z12find_successiPiS_S_S_S_S_S_S_S_S_ --------------------------
	.section	.nv.info._Z12find_successiPiS_S_S_S_S_S_S_S_S_,"",@"SHT_CUDA_INFO"
	.sectionflags	@""
	.align	4


	//----- nvinfo : EIATTR_CUDA_API_VERSION
	.align		4
        /*0000*/ 	.byte	0x04, 0x37
        /*0002*/ 	.short	(.L_7 - .L_6)
.L_6:
        /*0004*/ 	.word	0x00000082


	//----- nvinfo : EIATTR_KPARAM_INFO
	.align		4
.L_7:
        /*0008*/ 	.byte	0x04, 0x17
        /*000a*/ 	.short	(.L_9 - .L_8)
.L_8:
        /*000c*/ 	.word	0x00000000
        /*0010*/ 	.short	0x000a
        /*0012*/ 	.short	0x0050
        /*0014*/ 	.byte	0x00, 0xf5, 0x21, 0x00


	//----- nvinfo : EIATTR_KPARAM_INFO
	.align		4
.L_9:
        /*0018*/ 	.byte	0x04, 0x17
        /*001a*/ 	.short	(.L_11 - .L_10)
.L_10:
        /*001c*/ 	.word	0x00000000
        /*0020*/ 	.short	0x0009
        /*0022*/ 	.short	0x0048
        /*0024*/ 	.byte	0x00, 0xf5, 0x21, 0x00


	//----- nvinfo : EIATTR_KPARAM_INFO
	.align		4
.L_11:
        /*0028*/ 	.byte	0x04, 0x17
        /*002a*/ 	.short	(.L_13 - .L_12)
.L_12:
        /*002c*/ 	.word	0x00000000
        /*0030*/ 	.short	0x0008
        /*0032*/ 	.short	0x0040
        /*0034*/ 	.byte	0x00, 0xf5, 0x21, 0x00


	//----- nvinfo : EIATTR_KPARAM_INFO
	.align		4
.L_13:
        /*0038*/ 	.byte	0x04, 0x17
        /*003a*/ 	.short	(.L_15 - .L_14)
.L_14:
        /*003c*/ 	.word	0x00000000
        /*0040*/ 	.short	0x0007
        /*0042*/ 	.short	0x0038
        /*0044*/ 	.byte	0x00, 0xf5, 0x21, 0x00


	//----- nvinfo : EIATTR_KPARAM_INFO
	.align		4
.L_15:
        /*0048*/ 	.byte	0x04, 0x17
        /*004a*/ 	.short	(.L_17 - .L_16)
.L_16:
        /*004c*/ 	.word	0x00000000
        /*0050*/ 	.short	0x0006
        /*0052*/ 	.short	0x0030
        /*0054*/ 	.byte	0x00, 0xf5, 0x21, 0x00


	//----- nvinfo : EIATTR_KPARAM_INFO
	.align		4
.L_17:
        /*0058*/ 	.byte	0x04, 0x17
        /*005a*/ 	.short	(.L_19 - .L_18)
.L_18:
        /*005c*/ 	.word	0x00000000
        /*0060*/ 	.short	0x0005
        /*0062*/ 	.short	0x0028
        /*0064*/ 	.byte	0x00, 0xf5, 0x21, 0x00


	//----- nvinfo : EIATTR_KPARAM_INFO
	.align		4
.L_19:
        /*0068*/ 	.byte	0x04, 0x17
        /*006a*/ 	.short	(.L_21 - .L_20)
.L_20:
        /*006c*/ 	.word	0x00000000
        /*0070*/ 	.short	0x0004
        /*0072*/ 	.short	0x0020
        /*0074*/ 	.byte	0x00, 0xf5, 0x21, 0x00


	//----- nvinfo : EIATTR_KPARAM_INFO
	.align		4
.L_21:
        /*0078*/ 	.byte	0x04, 0x17
        /*007a*/ 	.short	(.L_23 - .L_22)
.L_22:
        /*007c*/ 	.word	0x00000000
        /*0080*/ 	.short	0x0003
        /*0082*/ 	.short	0x0018
        /*0084*/ 	.byte	0x00, 0xf5, 0x21, 0x00


	//----- nvinfo : EIATTR_KPARAM_INFO
	.align		4
.L_23:
        /*0088*/ 	.byte	0x04, 0x17
        /*008a*/ 	.short	(.L_25 - .L_24)
.L_24:
        /*008c*/ 	.word	0x00000000
        /*0090*/ 	.short	0x0002
        /*0092*/ 	.short	0x0010
        /*0094*/ 	.byte	0x00, 0xf5, 0x21, 0x00


	//----- nvinfo : EIATTR_KPARAM_INFO
	.align		4
.L_25:
        /*0098*/ 	.byte	0x04, 0x17
        /*009a*/ 	.short	(.L_27 - .L_26)
.L_26:
        /*009c*/ 	.word	0x00000000
        /*00a0*/ 	.short	0x0001
        /*00a2*/ 	.short	0x0008
        /*00a4*/ 	.byte	0x00, 0xf5, 0x21, 0x00


	//----- nvinfo : EIATTR_KPARAM_INFO
	.align		4
.L_27:
        /*00a8*/ 	.byte	0x04, 0x17
        /*00aa*/ 	.short	(.L_29 - .L_28)
.L_28:
        /*00ac*/ 	.word	0x00000000
        /*00b0*/ 	.short	0x0000
        /*00b2*/ 	.short	0x0000
        /*00b4*/ 	.byte	0x00, 0xf0, 0x11, 0x00


	//----- nvinfo : EIATTR_SPARSE_MMA_MASK
	.align		4
.L_29:
        /*00b8*/ 	.byte	0x03, 0x50
        /*00ba*/ 	.short	0x0000


	//----- nvinfo : EIATTR_MAXREG_COUNT
	.align		4
        /*00bc*/ 	.byte	0x03, 0x1b
        /*00be*/ 	.short	0x00ff


	//----- nvinfo : EIATTR_MERCURY_ISA_VERSION
	.align		4
        /*00c0*/ 	.byte	0x03, 0x5f
        /*00c2*/ 	.short	0x0101


	//----- nvinfo : EIATTR_VRC_CTA_INIT_COUNT
	.align		4
        /*00c4*/ 	.byte	0x02, 0x4a
	.zero		1
	.zero		1


	//----- nvinfo : EIATTR_EXIT_INSTR_OFFSETS
	.align		4
        /*00c8*/ 	.byte	0x04, 0x1c
        /*00ca*/ 	.short	(.L_31 - .L_30)


	//   ....[0]....
.L_30:
        /*00cc*/ 	.word	0x00000080


	//   ....[1]....
        /*00d0*/ 	.word	0x00000260


	//   ....[2]....
        /*00d4*/ 	.word	0x00000ce0


	//----- nvinfo : EIATTR_CRS_STACK_SIZE
	.align		4
.L_31:
        /*00d8*/ 	.byte	0x04, 0x1e
        /*00da*/ 	.short	(.L_33 - .L_32)
.L_32:
        /*00dc*/ 	.word	0x00000000


	//----- nvinfo : EIATTR_CBANK_PARAM_SIZE
	.align		4
.L_33:
        /*00e0*/ 	.byte	0x03, 0x19
        /*00e2*/ 	.short	0x0058


	//----- nvinfo : EIATTR_PARAM_CBANK
	.align		4
        /*00e4*/ 	.byte	0x04, 0x0a
        /*00e6*/ 	.short	(.L_35 - .L_34)
	.align		4
.L_34:
        /*00e8*/ 	.word	index@(.nv.constant0._Z12find_successiPiS_S_S_S_S_S_S_S_S_)
        /*00ec*/ 	.short	0x0380
        /*00ee*/ 	.short	0x0058


	//----- nvinfo : EIATTR_SW_WAR
	.align		4
.L_35:
        /*00f0*/ 	.byte	0x04, 0x36
        /*00f2*/ 	.short	(.L_37 - .L_36)
.L_36:
        /*00f4*/ 	.word	0x00000008
.L_37:


//--------------------- .nv.callgraph             --------------------------
	.section	.nv.callgraph,"",@"SHT_CUDA_CALLGRAPH"
	.align	4
	.sectionentsize	8
	.align		4
        /*0000*/ 	.word	0x00000000
	.align		4
        /*0004*/ 	.word	0xffffffff
	.align		4
        /*0008*/ 	.word	0x00000000
	.align		4
        /*000c*/ 	.word	0xfffffffe
	.align		4
        /*0010*/ 	.word	0x00000000
	.align		4
        /*0014*/ 	.word	0xfffffffd
	.align		4
        /*0018*/ 	.word	0x00000000
	.align		4
        /*001c*/ 	.word	0xfffffffc


//--------------------- .text._Z12find_successiPiS_S_S_S_S_S_S_S_S_ --------------------------
	.section	.text._Z12find_successiPiS_S_S_S_S_S_S_S_S_,"ax",@progbits
	.align	128
        .global         _Z12find_successiPiS_S_S_S_S_S_S_S_S_
        .type           _Z12find_successiPiS_S_S_S_S_S_S_S_S_,@function
        .size           _Z12find_successiPiS_S_S_S_S_S_S_S_S_,(.L_x_18 - _Z12find_successiPiS_S_S_S_S_S_S_S_S_)
        .other          _Z12find_successiPiS_S_S_S_S_S_S_S_S_,@"STO_CUDA_ENTRY STV_DEFAULT"
_Z12find_successiPiS_S_S_S_S_S_S_S_S_:
.text._Z12find_successiPiS_S_S_S_S_S_S_S_S_:
[----:B------:R-:W0:Y:S01]  /*0000*/  LDC R1, c[0x0][0x37c] ;  /* 0x0000df00ff017b82 */ /* 0x000e220000000800 */
[----:B------:R-:W1:Y:S07]  /*0010*/  S2R R0, SR_TID.X ;  /* 0x0000000000007919 */ /* 0x000e6e0000002100 */
[----:B------:R-:W1:Y:S01]  /*0020*/  S2UR UR4, SR_CTAID.X ;  /* 0x00000000000479c3 */ /* 0x000e620000002500 */
[----:B------:R-:W2:Y:S01]  /*0030*/  LDCU UR5, c[0x0][0x380] ;  /* 0x00007000ff0577ac */ /* 0x000ea20008000800 */
[----:B0-----:R-:W-:-:S06]  /*0040*/  VIADD R1, R1, 0xfffff4c0 ;  /* 0xfffff4c001017836 */ /* 0x001fcc0000000000 */
[----:B------:R-:W1:Y:S02]  /*0050*/  LDC R9, c[0x0][0x360] ;  /* 0x0000d800ff097b82 */ /* 0x000e640000000800 */
[----:B-1----:R-:W-:-:S05]  /*0060*/  IMAD R9, R9, UR4, R0 ;  /* 0x0000000409097c24 */ /* 0x002fca000f8e0200 */
[----:B--2---:R-:W-:-:S13]  /*0070*/  ISETP.GE.AND P0, PT, R9, UR5, PT ;  /* 0x0000000509007c0c */ /* 0x004fda000bf06270 */
[----:B------:R-:W-:Y:S05]  /*0080*/  @P0 EXIT ;  /* 0x000000000000094d */ /* 0x000fea0003800000 */
[----:B------:R-:W0:Y:S01]  /*0090*/  LDC.64 R2, c[0x0][0x3c0] ;  /* 0x0000f000ff027b82 */ /* 0x000e220000000a00 */
[----:B------:R-:W1:Y:S01]  /*00a0*/  LDCU.64 UR4, c[0x0][0x358] ;  /* 0x00006b00ff0477ac */ /* 0x000e620008000a00 */
[----:B0-----:R-:W-:-:S06]  /*00b0*/  IMAD.WIDE R2, R9, 0x4, R2 ;  /* 0x0000000409027825 */ /* 0x001fcc00078e0202 */
[----:B-1----:R-:W2:Y:S01]  /*00c0*/  LDG.E R2, desc[UR4][R2.64] ;  /* 0x0000000402027981 */ /* 0x002ea2000c1e1900 */
[----:B------:R-:W-:Y:S01]  /*00d0*/  BSSY.RECONVERGENT B0, `(.L_x_0) ;  /* 0x0000013000007945 */ /* 0x000fe20003800200 */
[----:B--2---:R-:W-:-:S13]  /*00e0*/  ISETP.GE.AND P0, PT, R2, 0x1, PT ;  /* 0x000000010200780c */ /* 0x004fda0003f06270 */
[----:B------:R-:W-:Y:S05]  /*00f0*/  @!P0 BRA `(.L_x_1) ;  /* 0x0000000000408947 */ /* 0x000fea0003800000 */
[----:B------:R-:W-:Y:S01]  /*0100*/  IMAD R2, R2, 0x18, RZ ;  /* 0x0000001802027824 */ /* 0x000fe200078e02ff */
[----:B------:R-:W-:Y:S01]  /*0110*/  BSSY.RECONVERGENT B1, `(.L_x_2) ;  /* 0x000000b000017945 */ /* 0x000fe20003800200 */
[----:B------:R-:W-:-:S03]  /*0120*/  IMAD.MOV.U32 R3, RZ, RZ, RZ ;  /* 0x000000ffff037224 */ /* 0x000fc600078e00ff */
[----:B------:R-:W-:-:S07]  /*0130*/  LOP3.LUT R0, R2, 0x7ffffff0, RZ, 0xc0, !PT ;  /* 0x7ffffff002007812 */ /* 0x000fce00078ec0ff */
.L_x_3:
[C---:B0-----:R-:W-:Y:S01]  /*0140*/  IMAD R4, R3.reuse, 0x4, R1 ;  /* 0x0000000403047824 */ /* 0x041fe200078e0201 */
[----:B------:R-:W-:-:S04]  /*0150*/  IADD3 R3, PT, PT, R3, 0x10, RZ ;  /* 0x0000001003037810 */ /* 0x000fc80007ffe0ff */
[----:B------:R0:W-:Y:S01]  /*0160*/  STL.128 [R4], RZ ;  /* 0x000000ff04007387 */ /* 0x0001e20000100c00 */
[----:B------:R-:W-:-:S03]  /*0170*/  ISETP.NE.AND P0, PT, R3, R0, PT ;  /* 0x000000000300720c */ /* 0x000fc60003f05270 */
[----:B------:R0:W-:Y:S04]  /*0180*/  STL.128 [R4+0x10], RZ ;  /* 0x000010ff04007387 */ /* 0x0001e80000100c00 */
[----:B------:R0:W-:Y:S04]  /*0190*/  STL.128 [R4+0x20], RZ ;  /* 0x000020ff04007387 */ /* 0x0001e80000100c00 */
[----:B------:R0:W-:Y:S02]  /*01a0*/  STL.128 [R4+0x30], RZ ;  /* 0x000030ff04007387 */ /* 0x0001e40000100c00 */
[----:B------:R-:W-:Y:S05]  /*01b0*/  @P0 BRA `(.L_x_3) ;  /* 0xfffffffc00e00947 */ /* 0x000fea000383ffff */
[----:B------:R-:W-:Y:S05]  /*01c0*/  BSYNC.RECONVERGENT B1 ;  /* 0x0000000000017941 */ /* 0x000fea0003800200 */
.L_x_2:
[----:B------:R-:W-:-:S13]  /*01d0*/  LOP3.LUT P0, RZ, R2, 0x8, RZ, 0xc0, !PT ;  /* 0x0000000802ff7812 */ /* 0x000fda000780c0ff */
[----:B------:R1:W-:Y:S04]  /*01e0*/  @P0 STL.128 [R4+0x40], RZ ;  /* 0x000040ff04000387 */ /* 0x0003e80000100c00 */
[----:B------:R1:W-:Y:S02]  /*01f0*/  @P0 STL.128 [R4+0x50], RZ ;  /* 0x000050ff04000387 */ /* 0x0003e40000100c00 */
.L_x_1:
[----:B------:R-:W-:Y:S05]  /*0200*/  BSYNC.RECONVERGENT B0 ;  /* 0x0000000000007941 */ /* 0x000fea0003800200 */
.L_x_0:
[----:B------:R-:W2:Y:S02]  /*0210*/  LDC.64 R6, c[0x0][0x3c8] ;  /* 0x0000f200ff067b82 */ /* 0x000ea40000000a00 */
[----:B--2---:R-:W-:-:S05]  /*0220*/  IMAD.WIDE R6, R9, 0x4, R6 ;  /* 0x0000000409067825 */ /* 0x004fca00078e0206 */
[----:B------:R-:W2:Y:S04]  /*0230*/  LDG.E R0, desc[UR4][R6.64] ;  /* 0x0000000406007981 */ /* 0x000ea8000c1e1900 */
[----:B------:R-:W2:Y:S02]  /*0240*/  LDG.E R11, desc[UR4][R6.64+0x4] ;  /* 0x00000404060b7981 */ /* 0x000ea4000c1e1900 */
[----:B--2---:R-:W-:-:S13]  /*0250*/  ISETP.GE.AND P0, PT, R0, R11, PT ;  /* 0x0000000b0000720c */ /* 0x004fda0003f06270 */
[----:B------:R-:W-:Y:S05]  /*0260*/  @P0 EXIT ;  /* 0x000000000000094d */ /* 0x000fea0003800000 */
[----:B01----:R-:W0:Y:S08]  /*0270*/  LDC.64 R4, c[0x0][0x3b8] ;  /* 0x0000ee00ff047b82 */ /* 0x003e300000000a00 */
[----:B------:R-:W1:Y:S01]  /*0280*/  LDC.64 R2, c[0x0][0x3d0] ;  /* 0x0000f400ff027b82 */ /* 0x000e620000000a00 */
[----:B0-----:R-:W-:-:S04]  /*0290*/  IMAD.WIDE R4, R9, 0x4, R4 ;  /* 0x0000000409047825 */ /* 0x001fc800078e0204 */
[----:B-1----:R-:W-:-:S04]  /*02a0*/  IMAD.WIDE R2, R9, 0x4, R2 ;  /* 0x0000000409027825 */ /* 0x002fc800078e0202 */
[----:B------:R-:W-:-:S07]  /*02b0*/  IMAD.MOV.U32 R9, RZ, RZ, R11 ;  /* 0x000000ffff097224 */ /* 0x000fce00078e000b */
.L_x_16:
[----:B0-----:R-:W0:Y:S08]  /*02c0*/  LDC.64 R20, c[0x0][0x3a8] ;  /* 0x0000ea00ff147b82 */ /* 0x001e300000000a00 */
[----:B-1----:R-:W1:Y:S08]  /*02d0*/  LDC.64 R14, c[0x0][0x3a0] ;  /* 0x0000e800ff0e7b82 */ /* 0x002e700000000a00 */
[----:B------:R-:W2:Y:S01]  /*02e0*/  LDC.64 R18, c[0x0][0x390] ;  /* 0x0000e400ff127b82 */ /* 0x000ea20000000a00 */
[----:B0-----:R-:W-:-:S05]  /*02f0*/  IMAD.WIDE R20, R0, 0x4, R20 ;  /* 0x0000000400147825 */ /* 0x001fca00078e0214 */
[----:B------:R-:W3:Y:S01]  /*0300*/  LDG.E R10, desc[UR4][R20.64] ;  /* 0x00000004140a7981 */ /* 0x000ee2000c1e1900 */
[----:B-1----:R-:W-:-:S06]  /*0310*/  IMAD.WIDE R14, R0, 0x4, R14 ;  /* 0x00000004000e7825 */ /* 0x002fcc00078e020e */
[----:B------:R-:W4:Y:S01]  /*0320*/  LDG.E R15, desc[UR4][R14.64] ;  /* 0x000000040e0f7981 */ /* 0x000f22000c1e1900 */
[----:B--2---:R-:W-:-:S05]  /*0330*/  IMAD.WIDE R18, R0, 0x4, R18 ;  /* 0x0000000400127825 */ /* 0x004fca00078e0212 */
[----:B------:R-:W4:Y:S01]  /*0340*/  LDG.E R8, desc[UR4][R18.64] ;  /* 0x0000000412087981 */ /* 0x000f22000c1e1900 */
[----:B------:R-:W-:Y:S01]  /*0350*/  BSSY.RECONVERGENT B0, `(.L_x_4) ;  /* 0x0000082000007945 */ /* 0x000fe20003800200 */
[----:B------:R-:W-:Y:S01]  /*0360*/  IMAD.MOV.U32 R17, RZ, RZ, RZ ;  /* 0x000000ffff117224 */ /* 0x000fe200078e00ff */
[----:B---3--:R-:W-:Y:S01]  /*0370*/  ISETP.GE.AND P0, PT, R10, 0x1, PT ;  /* 0x000000010a00780c */ /* 0x008fe20003f06270 */
[----:B----4-:R-:W-:-:S04]  /*0380*/  IMAD R15, R8, 0x18, R15 ;  /* 0x00000018080f7824 */ /* 0x010fc800078e020f */
[----:B------:R-:W-:-:S05]  /*0390*/  VIADD R11, R15, 0xffffffff ;  /* 0xffffffff0f0b7836 */ /* 0x000fca0000000000 */
[----:B------:R-:W-:-:S03]  /*03a0*/  IADD3 R12, PT, PT, R11, R10, RZ ;  /* 0x0000000a0b0c7210 */ /* 0x000fc60007ffe0ff */
[----:B------:R-:W-:Y:S05]  /*03b0*/  @!P0 BRA `(.L_x_5) ;  /* 0x0000000400ec8947 */ /* 0x000fea0003800000 */
[----:B------:R-:W2:Y:S01]  /*03c0*/  LDG.E R13, desc[UR4][R4.64] ;  /* 0x00000004040d7981 */ /* 0x000ea2000c1e1900 */
[----:B------:R-:W0:Y:S01]  /*03d0*/  LDC.64 R18, c[0x0][0x3b0] ;  /* 0x0000ec00ff127b82 */ /* 0x000e220000000a00 */
[----:B------:R-:W-:-:S05]  /*03e0*/  VIMNMX R14, PT, PT, R12, R15, !PT ;  /* 0x0000000f0c0e7248 */ /* 0x000fca0007fe0100 */
[----:B------:R-:W-:Y:S02]  /*03f0*/  IMAD.IADD R14, R14, 0x1, -R15 ;  /* 0x000000010e0e7824 */ /* 0x000fe400078e0a0f */
[----:B--2---:R-:W-:-:S04]  /*0400*/  IMAD.IADD R13, R8, 0x1, R13 ;  /* 0x00000001080d7824 */ /* 0x004fc800078e020d */
[----:B0-----:R-:W-:-:S05]  /*0410*/  IMAD.WIDE R18, R13, 0x4, R18 ;  /* 0x000000040d127825 */ /* 0x001fca00078e0212 */
[----:B------:R0:W5:Y:S01]  /*0420*/  LDG.E R13, desc[UR4][R18.64] ;  /* 0x00000004120d7981 */ /* 0x000162000c1e1900 */
[C---:B------:R-:W-:Y:S01]  /*0430*/  ISETP.GE.U32.AND P0, PT, R14.reuse, 0x7, PT ;  /* 0x000000070e00780c */ /* 0x040fe20003f06070 */
[----:B------:R-:W-:Y:S01]  /*0440*/  BSSY.RECONVERGENT B1, `(.L_x_6) ;  /* 0x0000035000017945 */ /* 0x000fe20003800200 */
[----:B------:R-:W-:Y:S01]  /*0450*/  IMAD.MOV.U32 R17, RZ, RZ, RZ ;  /* 0x000000ffff117224 */ /* 0x000fe200078e00ff */
[----:B------:R-:W-:Y:S01]  /*0460*/  MOV R16, R11 ;  /* 0x0000000b00107202 */ /* 0x000fe20000000f00 */
[----:B------:R-:W-:-:S09]  /*0470*/  VIADD R14, R14, 0x1 ;  /* 0x000000010e0e7836 */ /* 0x000fd20000000000 */
[----:B0-----:R-:W-:Y:S05]  /*0480*/  @!P0 BRA `(.L_x_7) ;  /* 0x0000000000c08947 */ /* 0x001fea0003800000 */
[----:B------:R-:W-:Y:S01]  /*0490*/  IMAD.MOV.U32 R17, RZ, RZ, 0x18 ;  /* 0x00000018ff117424 */ /* 0x000fe200078e00ff */
[----:B------:R-:W-:Y:S01]  /*04a0*/  LOP3.LUT R18, R14, 0xfffffff8, RZ, 0xc0, !PT ;  /* 0xfffffff80e127812 */ /* 0x000fe200078ec0ff */
[----:B------:R-:W-:Y:S01]  /*04b0*/  BSSY.RECONVERGENT B2, `(.L_x_8) ;  /* 0x000002c000027945 */ /* 0x000fe20003800200 */
[----:B------:R-:W-:Y:S01]  /*04c0*/  MOV R16, R11 ;  /* 0x0000000b00107202 */ /* 0x000fe20000000f00 */
[----:B------:R-:W-:Y:S02]  /*04d0*/  IMAD R17, R8, R17, 0x18 ;  /* 0x0000001808117424 */ /* 0x000fe400078e0211 */
[----:B------:R-:W-:-:S03]  /*04e0*/  IMAD.MOV R18, RZ, RZ, -R18 ;  /* 0x000000ffff127224 */ /* 0x000fc600078e0a12 */
[----:B------:R-:W-:Y:S01]  /*04f0*/  ISETP.GT.AND P0, PT, R12, R17, PT ;  /* 0x000000110c00720c */ /* 0x000fe20003f04270 */
[----:B------:R-:W-:-:S12]  /*0500*/  IMAD.MOV.U32 R17, RZ, RZ, RZ ;  /* 0x000000ffff117224 */ /* 0x000fd800078e00ff */
.L_x_9:
[----:B------:R-:W-:-:S05]  /*0510*/  IMAD R19, R16, 0x4, R1 ;  /* 0x0000000410137824 */ /* 0x000fca00078e0201 */
[----:B------:R-:W2:Y:S04]  /*0520*/  LDL R26, [R19] ;  /* 0x00000000131a7983 */ /* 0x000ea80000100800 */
[----:B------:R-:W3:Y:S04]  /*0530*/  LDL R21, [R19+0x4] ;  /* 0x0000040013157983 */ /* 0x000ee80000100800 */
[----:B------:R-:W4:Y:S04]  /*0540*/  LDL R23, [R19+0x8] ;  /* 0x0000080013177983 */ /* 0x000f280000100800 */
[----:B------:R-:W4:Y:S04]  /*0550*/  LDL R20, [R19+0xc] ;  /* 0x00000c0013147983 */ /* 0x000f280000100800 */
[----:B------:R-:W4:Y:S04]  /*0560*/  LDL R22, [R19+0x10] ;  /* 0x0000100013167983 */ /* 0x000f280000100800 */
[----:B------:R-:W4:Y:S04]  /*0570*/  LDL R24, [R19+0x14] ;  /* 0x0000140013187983 */ /* 0x000f280000100800 */
[----:B------:R-:W4:Y:S01]  /*0580*/  LDL R28, [R19+0x1c] ;  /* 0x00001c00131c7983 */ /* 0x000f220000100800 */
[----:B--2--5:R-:W-:-:S03]  /*0590*/  ISETP.LT.AND P1, PT, R26, R13, !P0 ;  /* 0x0000000d1a00720c */ /* 0x024fc60004721270 */
[----:B------:R0:W2:Y:S01]  /*05a0*/  LDL R26, [R19+0x18] ;  /* 0x00001800131a7983 */ /* 0x0000a20000100800 */
[----:B---3--:R-:W-:Y:S01]  /*05b0*/  ISETP.LT.AND P2, PT, R21, R13, !P0 ;  /* 0x0000000d1500720c */ /* 0x008fe20004741270 */
[----:B------:R-:W-:-:S08]  /*05c0*/  VIADD R21, R17, 0x1 ;  /* 0x0000000111157836 */ /* 0x000fd00000000000 */
[----:B------:R-:W-:Y:S02]  /*05d0*/  @!P1 IADD3 R21, PT, PT, R17, RZ, RZ ;  /* 0x000000ff11159210 */ /* 0x000fe40007ffe0ff */
[----:B----4-:R-:W-:-:S03]  /*05e0*/  ISETP.LT.AND P1, PT, R23, R13, !P0 ;  /* 0x0000000d1700720c */ /* 0x010fc60004721270 */
[----:B------:R-:W-:Y:S02]  /*05f0*/  VIADD R17, R21, 0x1 ;  /* 0x0000000115117836 */ /* 0x000fe40000000000 */
[----:B------:R-:W-:Y:S01]  /*0600*/  @!P2 IMAD.MOV R17, RZ, RZ, R21 ;  /* 0x000000ffff11a224 */ /* 0x000fe200078e0215 */
[----:B------:R-:W-:-:S03]  /*0610*/  ISETP.LT.AND P2, PT, R20, R13, !P0 ;  /* 0x0000000d1400720c */ /* 0x000fc60004741270 */
[----:B------:R-:W-:-:S04]  /*0620*/  VIADD R20, R17, 0x1 ;  /* 0x0000000111147836 */ /* 0x000fc80000000000 */
[----:B------:R-:W-:Y:S02]  /*0630*/  @!P1 IADD3 R20, PT, PT, R17, RZ, RZ ;  /* 0x000000ff11149210 */ /* 0x000fe40007ffe0ff */
[----:B------:R-:W-:-:S03]  /*0640*/  ISETP.LT.AND P1, PT, R22, R13, !P0 ;  /* 0x0000000d1600720c */ /* 0x000fc60004721270 */
[----:B------:R-:W-:Y:S02]  /*0650*/  VIADD R17, R20, 0x1 ;  /* 0x0000000114117836 */ /* 0x000fe40000000000 */
[----:B------:R-:W-:Y:S01]  /*0660*/  @!P2 IMAD.MOV R17, RZ, RZ, R20 ;  /* 0x000000ffff11a224 */ /* 0x000fe200078e0214 */
[----:B------:R-:W-:-:S03]  /*0670*/  ISETP.LT.AND P2, PT, R24, R13, !P0 ;  /* 0x0000000d1800720c */ /* 0x000fc60004741270 */
[----:B0-----:R-:W-:-:S04]  /*0680*/  VIADD R19, R17, 0x1 ;  /* 0x0000000111137836 */ /* 0x001fc80000000000 */
[----:B------:R-:W-:Y:S02]  /*0690*/  @!P1 IADD3 R19, PT, PT, R17, RZ, RZ ;  /* 0x000000ff11139210 */ /* 0x000fe40007ffe0ff */
[----:B------:R-:W-:-:S03]  /*06a0*/  IADD3 R18, PT, PT, R18, 0x8, RZ ;  /* 0x0000000812127810 */ /* 0x000fc60007ffe0ff */
[----:B------:R-:W-:Y:S02]  /*06b0*/  VIADD R17, R19, 0x1 ;  /* 0x0000000113117836 */ /* 0x000fe40000000000 */
[----:B------:R-:W-:-:S04]  /*06c0*/  @!P2 IMAD.MOV R17, RZ, RZ, R19 ;  /* 0x000000ffff11a224 */ /* 0x000fc800078e0213 */
[----:B------:R-:W-:Y:S01]  /*06d0*/  VIADD R19, R17, 0x1 ;  /* 0x0000000111137836 */ /* 0x000fe20000000000 */
[-C--:B------:R-:W-:Y:S01]  /*06e0*/  ISETP.LT.AND P2, PT, R28, R13.reuse, !P0 ;  /* 0x0000000d1c00720c */ /* 0x080fe20004741270 */
[----:B------:R-:W-:Y:S02]  /*06f0*/  VIADD R15, R15, 0x8 ;  /* 0x000000080f0f7836 */ /* 0x000fe40000000000 */
[----:B------:R-:W-:Y:S01]  /*0700*/  VIADD R16, R16, 0x8 ;  /* 0x0000000810107836 */ /* 0x000fe20000000000 */
[----:B--2---:R-:W-:-:S13]  /*0710*/  ISETP.LT.AND P1, PT, R26, R13, !P0 ;  /* 0x0000000d1a00720c */ /* 0x004fda0004721270 */
[----:B------:R-:W-:Y:S01]  /*0720*/  @!P1 IMAD.MOV R19, RZ, RZ, R17 ;  /* 0x000000ffff139224 */ /* 0x000fe200078e0211 */
[----:B------:R-:W-:-:S03]  /*0730*/  ISETP.NE.AND P1, PT, R18, RZ, PT ;  /* 0x000000ff1200720c */ /* 0x000fc60003f25270 */
[C---:B------:R-:W-:Y:S01]  /*0740*/  VIADD R17, R19.reuse, 0x1 ;  /* 0x0000000113117836 */ /* 0x040fe20000000000 */
[----:B------:R-:W-:-:S09]  /*0750*/  @!P2 IADD3 R17, PT, PT, R19, RZ, RZ ;  /* 0x000000ff1311a210 */ /* 0x000fd20007ffe0ff */
[----:B------:R-:W-:Y:S05]  /*0760*/  @P1 BRA `(.L_x_9) ;  /* 0xfffffffc00681947 */ /* 0x000fea000383ffff */
[----:B------:R-:W-:Y:S05]  /*0770*/  BSYNC.RECONVERGENT B2 ;  /* 0x0000000000027941 */ /* 0x000fea0003800200 */
.L_x_8:
[----:B------:R-:W-:-:S07]  /*0780*/  VIADD R16, R15, 0xffffffff ;  /* 0xffffffff0f107836 */ /* 0x000fce0000000000 */
.L_x_7:
[----:B------:R-:W-:Y:S05]  /*0790*/  BSYNC.RECONVERGENT B1 ;  /* 0x0000000000017941 */ /* 0x000fea0003800200 */
.L_x_6:
[----:B------:R-:W-:-:S13]  /*07a0*/  LOP3.LUT P0, R15, R14, 0x7, RZ, 0xc0, !PT ;  /* 0x000000070e0f7812 */ /* 0x000fda000780c0ff */
[----:B------:R-:W-:Y:S05]  /*07b0*/  @!P0 BRA `(.L_x_5) ;  /* 0x0000000000ec8947 */ /* 0x000fea0003800000 */
[----:B------:R-:W-:Y:S01]  /*07c0*/  ISETP.GE.U32.AND P0, PT, R15, 0x4, PT ;  /* 0x000000040f00780c */ /* 0x000fe20003f06070 */
[----:B------:R-:W-:Y:S01]  /*07d0*/  BSSY.RECONVERGENT B1, `(.L_x_10) ;  /* 0x0000018000017945 */ /* 0x000fe20003800200 */
[----:B------:R-:W-:-:S11]  /*07e0*/  LOP3.LUT P1, R21, R14, 0x3, RZ, 0xc0, !PT ;  /* 0x000000030e157812 */ /* 0x000fd6000782c0ff */
[----:B------:R-:W-:Y:S05]  /*07f0*/  @!P0 BRA `(.L_x_11) ;  /* 0x0000000000548947 */ /* 0x000fea0003800000 */
[----:B------:R-:W-:-:S05]  /*0800*/  LEA R15, R16, R1, 0x2 ;  /* 0x00000001100f7211 */ /* 0x000fca00078e10ff */
[----:B------:R-:W2:Y:S04]  /*0810*/  LDL R18, [R15] ;  /* 0x000000000f127983 */ /* 0x000ea80000100800 */
[----:B------:R-:W3:Y:S04]  /*0820*/  LDL R20, [R15+0x4] ;  /* 0x000004000f147983 */ /* 0x000ee80000100800 */
[----:B------:R-:W4:Y:S04]  /*0830*/  LDL R22, [R15+0x8] ;  /* 0x000008000f167983 */ /* 0x000f280000100800 */
[----:B------:R-:W4:Y:S01]  /*0840*/  LDL R24, [R15+0xc] ;  /* 0x00000c000f187983 */ /* 0x000f220000100800 */
[----:B------:R-:W-:Y:S01]  /*0850*/  IMAD.MOV.U32 R19, RZ, RZ, 0x18 ;  /* 0x00000018ff137424 */ /* 0x000fe200078e00ff */
[----:B------:R-:W-:-:S03]  /*0860*/  IADD3 R16, PT, PT, R16, 0x4, RZ ;  /* 0x0000000410107810 */ /* 0x000fc60007ffe0ff */
[----:B------:R-:W-:-:S05]  /*0870*/  IMAD R19, R8, R19, 0x18 ;  /* 0x0000001808137424 */ /* 0x000fca00078e0213 */
[----:B------:R-:W-:-:S04]  /*0880*/  ISETP.GT.AND P0, PT, R12, R19, PT ;  /* 0x000000130c00720c */ /* 0x000fc80003f04270 */
[-C--:B--2--5:R-:W-:Y:S01]  /*0890*/  ISETP.LT.AND P2, PT, R18, R13.reuse, !P0 ;  /* 0x0000000d1200720c */ /* 0x0a4fe20004741270 */
[----:B------:R-:W-:Y:S01]  /*08a0*/  VIADD R18, R17, 0x1 ;  /* 0x0000000111127836 */ /* 0x000fe20000000000 */
[----:B---3--:R-:W-:-:S11]  /*08b0*/  ISETP.LT.AND P3, PT, R20, R13, !P0 ;  /* 0x0000000d1400720c */ /* 0x008fd60004761270 */
[----:B------:R-:W-:Y:S02]  /*08c0*/  @!P2 IADD3 R18, PT, PT, R17, RZ, RZ ;  /* 0x000000ff1112a210 */ /* 0x000fe40007ffe0ff */
[-C--:B----4-:R-:W-:Y:S02]  /*08d0*/  ISETP.LT.AND P2, PT, R22, R13.reuse, !P0 ;  /* 0x0000000d1600720c */ /* 0x090fe40004741270 */
[----:B------:R-:W-:Y:S01]  /*08e0*/  ISETP.LT.AND P0, PT, R24, R13, !P0 ;  /* 0x0000000d1800720c */ /* 0x000fe20004701270 */
[----:B------:R-:W-:Y:S02]  /*08f0*/  VIADD R17, R18, 0x1 ;  /* 0x0000000112117836 */ /* 0x000fe40000000000 */
[----:B------:R-:W-:-:S05]  /*0900*/  @!P3 IMAD.MOV R17, RZ, RZ, R18 ;  /* 0x000000ffff11b224 */ /* 0x000fca00078e0212 */
[----:B------:R-:W-:-:S03]  /*0910*/  IADD3 R15, PT, PT, R17, 0x1, RZ ;  /* 0x00000001110f7810 */ /* 0x000fc60007ffe0ff */
[----:B------:R-:W-:-:S04]  /*0920*/  @!P2 IMAD.MOV R15, RZ, RZ, R17 ;  /* 0x000000ffff0fa224 */ /* 0x000fc800078e0211 */
[----:B------:R-:W-:Y:S02]  /*0930*/  VIADD R17, R15, 0x1 ;  /* 0x000000010f117836 */ /* 0x000fe40000000000 */
[----:B------:R-:W-:-:S07]  /*0940*/  @!P0 IMAD.MOV R17, RZ, RZ, R15 ;  /* 0x000000ffff118224 */ /* 0x000fce00078e020f */
.L_x_11:
[----:B------:R-:W-:Y:S05]  /*0950*/  BSYNC.RECONVERGENT B1 ;  /* 0x0000000000017941 */ /* 0x000fea0003800200 */
.L_x_10:
[----:B------:R-:W-:Y:S05]  /*0960*/  @!P1 BRA `(.L_x_5) ;  /* 0x0000000000809947 */ /* 0x000fea0003800000 */
[----:B------:R-:W-:Y:S02]  /*0970*/  ISETP.NE.AND P3, PT, R21, 0x1, PT ;  /* 0x000000011500780c */ /* 0x000fe40003f65270 */
[----:B------:R-:W-:-:S04]  /*0980*/  LOP3.LUT R14, R14, 0x1, RZ, 0xc0, !PT ;  /* 0x000000010e0e7812 */ /* 0x000fc800078ec0ff */
[----:B------:R-:W-:-:S07]  /*0990*/  ISETP.NE.U32.AND P2, PT, R14, 0x1, PT ;  /* 0x000000010e00780c */ /* 0x000fce0003f45070 */
[----:B------:R-:W-:-:S05]  /*09a0*/  @P3 IMAD R18, R16, 0x4, R1 ;  /* 0x0000000410123824 */ /* 0x000fca00078e0201 */
[----:B------:R-:W2:Y:S01]  /*09b0*/  @P3 LDL R20, [R18] ;  /* 0x0000000012143983 */ /* 0x000ea20000100800 */
[----:B------:R-:W-:-:S03]  /*09c0*/  @P3 IADD3 R16, PT, PT, R16, 0x2, RZ ;  /* 0x0000000210103810 */ /* 0x000fc60007ffe0ff */
[----:B------:R-:W3:Y:S02]  /*09d0*/  @P3 LDL R14, [R18+0x4] ;  /* 0x00000400120e3983 */ /* 0x000ee40000100800 */
[----:B------:R-:W-:-:S05]  /*09e0*/  @!P2 IMAD R15, R16, 0x4, R1 ;  /* 0x00000004100fa824 */ /* 0x000fca00078e0201 */
[----:B------:R-:W4:Y:S01]  /*09f0*/  @!P2 LDL R16, [R15] ;  /* 0x000000000f10a983 */ /* 0x000f220000100800 */
[----:B------:R-:W-:Y:S01]  /*0a00*/  @P3 IMAD.MOV.U32 R19, RZ, RZ, 0x18 ;  /* 0x00000018ff133424 */ /* 0x000fe200078e00ff */
[----:B------:R-:W-:-:S03]  /*0a10*/  PLOP3.LUT P1, PT, PT, PT, PT, 0x80, 0x8 ;  /* 0x000000000008781c */ /* 0x000fc60003f2f070 */
[----:B------:R-:W-:-:S05]  /*0a20*/  @P3 IMAD R19, R8, R19, 0x18 ;  /* 0x0000001808133424 */ /* 0x000fca00078e0213 */
[----:B------:R-:W-:Y:S02]  /*0a30*/  @P3 ISETP.GT.AND P0, PT, R12, R19, PT ;  /* 0x000000130c00320c */ /* 0x000fe40003f04270 */
[----:B------:R-:W-:-:S05]  /*0a40*/  @!P2 MOV R19, 0x18 ;  /* 0x000000180013a802 */ /* 0x000fca0000000f00 */
[----:B------:R-:W-:Y:S01]  /*0a50*/  @!P2 IMAD R19, R8, R19, 0x18 ;  /* 0x000000180813a424 */ /* 0x000fe200078e0213 */
[----:B--2--5:R-:W-:-:S04]  /*0a60*/  @P3 ISETP.LT.AND P4, PT, R20, R13, !P0 ;  /* 0x0000000d1400320c */ /* 0x024fc80004781270 */
[----:B------:R-:W-:Y:S02]  /*0a70*/  @P3 PLOP3.LUT P1, PT, P4, PT, PT, 0x80, 0x8 ;  /* 0x000000000008381c */ /* 0x000fe4000272f070 */
[----:B---3--:R-:W-:Y:S01]  /*0a80*/  @P3 ISETP.LT.AND P4, PT, R14, R13, !P0 ;  /* 0x0000000d0e00320c */ /* 0x008fe20004781270 */
[----:B------:R-:W-:Y:S01]  /*0a90*/  @P3 VIADD R14, R17, 0x1 ;  /* 0x00000001110e3836 */ /* 0x000fe20000000000 */
[----:B------:R-:W-:Y:S02]  /*0aa0*/  PLOP3.LUT P0, PT, PT, PT, PT, 0x80, 0x8 ;  /* 0x000000000008781c */ /* 0x000fe40003f0f070 */
[----:B------:R-:W-:Y:S02]  /*0ab0*/  @P3 PLOP3.LUT P0, PT, P4, PT, PT, 0x80, 0x8 ;  /* 0x000000000008381c */ /* 0x000fe4000270f070 */
[----:B------:R-:W-:-:S04]  /*0ac0*/  @!P2 ISETP.GT.AND P4, PT, R12, R19, PT ;  /* 0x000000130c00a20c */ /* 0x000fc80003f84270 */
[----:B----4-:R-:W-:Y:S01]  /*0ad0*/  @!P2 ISETP.LT.AND P4, PT, R16, R13, !P4 ;  /* 0x0000000d1000a20c */ /* 0x010fe20006781270 */
[----:B------:R-:W-:Y:S01]  /*0ae0*/  @!P1 IMAD.MOV R14, RZ, RZ, R17 ;  /* 0x000000ffff0e9224 */ /* 0x000fe200078e0211 */
[----:B------:R-:W-:Y:S02]  /*0af0*/  PLOP3.LUT P1, PT, PT, PT, PT, 0x80, 0x8 ;  /* 0x000000000008781c */ /* 0x000fe40003f2f070 */
[----:B------:R-:W-:Y:S02]  /*0b00*/  @!P2 PLOP3.LUT P1, PT, P4, PT, PT, 0x80, 0x8 ;  /* 0x000000000008a81c */ /* 0x000fe4000272f070 */
[----:B------:R-:W-:Y:S01]  /*0b10*/  @P3 IADD3 R8, PT, PT, R14, 0x1, RZ ;  /* 0x000000010e083810 */ /* 0x000fe20007ffe0ff */
[----:B------:R-:W-:-:S04]  /*0b20*/  @!P0 IMAD.MOV R8, RZ, RZ, R14 ;  /* 0x000000ffff088224 */ /* 0x000fc800078e020e */
[----:B------:R-:W-:-:S05]  /*0b30*/  @P3 IMAD.MOV.U32 R17, RZ, RZ, R8 ;  /* 0x000000ffff113224 */ /* 0x000fca00078e0008 */
[----:B------:R-:W-:Y:S01]  /*0b40*/  @!P2 IADD3 R8, PT, PT, R17, 0x1, RZ ;  /* 0x000000011108a810 */ /* 0x000fe20007ffe0ff */
[----:B------:R-:W-:-:S04]  /*0b50*/  @!P1 IMAD.MOV R8, RZ, RZ, R17 ;  /* 0x000000ffff089224 */ /* 0x000fc800078e0211 */
[----:B------:R-:W-:-:S07]  /*0b60*/  @!P2 IMAD.MOV.U32 R17, RZ, RZ, R8 ;  /* 0x000000ffff11a224 */ /* 0x000fce00078e0008 */
.L_x_5:
[----:B------:R-:W-:Y:S05]  /*0b70*/  BSYNC.RECONVERGENT B0 ;  /* 0x0000000000007941 */ /* 0x000fea0003800200 */
.L_x_4:
[----:B------:R-:W-:Y:S01]  /*0b80*/  ISETP.NE.AND P0, PT, R17, R10, PT ;  /* 0x0000000a1100720c */ /* 0x000fe20003f05270 */
[----:B------:R-:W-:-:S12]  /*0b90*/  BSSY.RECONVERGENT B0, `(.L_x_12) ;  /* 0x0000011000007945 */ /* 0x000fd80003800200 */
[----:B------:R-:W-:Y:S05]  /*0ba0*/  @P0 BRA `(.L_x_13) ;  /* 0x00000000003c0947 */ /* 0x000fea0003800000 */
[----:B------:R-:W2:Y:S01]  /*0bb0*/  LDG.E R8, desc[UR4][R2.64] ;  /* 0x0000000402087981 */ /* 0x000ea2000c1e1900 */
[----:B------:R-:W-:Y:S02]  /*0bc0*/  ISETP.GE.AND P0, PT, R10, 0x1, PT ;  /* 0x000000010a00780c */ /* 0x000fe40003f06270 */
[----:B--2--5:R-:W-:-:S05]  /*0bd0*/  IADD3 R13, PT, PT, R8, 0x1, RZ ;  /* 0x00000001080d7810 */ /* 0x024fca0007ffe0ff */
[----:B------:R0:W-:Y:S04]  /*0be0*/  STG.E desc[UR4][R2.64], R13 ;  /* 0x0000000d02007986 */ /* 0x0001e8000c101904 */
[----:B------:R0:W5:Y:S01]  /*0bf0*/  LDG.E R9, desc[UR4][R6.64+0x4] ;  /* 0x0000040406097981 */ /* 0x000162000c1e1900 */
[----:B------:R-:W-:Y:S04]  /*0c00*/  BSSY.RECONVERGENT B1, `(.L_x_13) ;  /* 0x0000009000017945 */ /* 0x000fe80003800200 */
[----:B------:R-:W-:Y:S05]  /*0c10*/  @!P0 BRA `(.L_x_14) ;  /* 0x00000000001c8947 */ /* 0x000fea0003800000 */
.L_x_15:
[----:B-1----:R-:W-:-:S05]  /*0c20*/  IMAD R8, R11, 0x4, R1 ;  /* 0x000000040b087824 */ /* 0x002fca00078e0201 */
[----:B------:R-:W0:Y:S01]  /*0c30*/  LDL R10, [R8] ;  /* 0x00000000080a7983 */ /* 0x000e220000100800 */
[----:B------:R-:W-:-:S04]  /*0c40*/  IADD3 R11, PT, PT, R11, 0x1, RZ ;  /* 0x000000010b0b7810 */ /* 0x000fc80007ffe0ff */
[----:B------:R-:W-:Y:S01]  /*0c50*/  ISETP.GE.AND P0, PT, R11, R12, PT ;  /* 0x0000000c0b00720c */ /* 0x000fe20003f06270 */
[----:B0-----:R-:W-:-:S05]  /*0c60*/  VIADD R13, R10, 0x1 ;  /* 0x000000010a0d7836 */ /* 0x001fca0000000000 */
[----:B------:R1:W-:Y:S07]  /*0c70*/  STL [R8], R13 ;  /* 0x0000000d08007387 */ /* 0x0003ee0000100800 */
[----:B------:R-:W-:Y:S05]  /*0c80*/  @!P0 BRA `(.L_x_15) ;  /* 0xfffffffc00e48947 */ /* 0x000fea000383ffff */
.L_x_14:
[----:B------:R-:W-:Y:S05]  /*0c90*/  BSYNC.RECONVERGENT B1 ;  /* 0x0000000000017941 */ /* 0x000fea0003800200 */
.L_x_13:
[----:B------:R-:W-:Y:S05]  /*0ca0*/  BSYNC.RECONVERGENT B0 ;  /* 0x0000000000007941 */ /* 0x000fea0003800200 */
.L_x_12:
[----:B------:R-:W-:-:S05]  /*0cb0*/  VIADD R0, R0, 0x1 ;  /* 0x0000000100007836 */ /* 0x000fca0000000000 */
[----:B-----5:R-:W-:-:S13]  /*0cc0*/  ISETP.GE.AND P0, PT, R0, R9, PT ;  /* 0x000000090000720c */ /* 0x020fda0003f06270 */
[----:B------:R-:W-:Y:S05]  /*0cd0*/  @!P0 BRA `(.L_x_16) ;  /* 0xfffffff400788947 */ /* 0x000fea000383ffff */
[----:B------:R-:W-:Y:S05]  /*0ce0*/  EXIT ;  /* 0x000000000000794d */ /* 0x000fea0003800000 */
.L_x_17:
[----:B------:R-:W-:-:S00]  /*0cf0*/  BRA `(.L_x_17) ;  /* 0xfffffffc00fc7947 */ /* 0x000fc0000383ffff */
[----:B------:R-:W-:-:S00]  /*0d00*/  NOP ;  /* 0x0000000000007918 */ /* 0x000fc00000000000 */
[----:B------:R-:W-:-:S00]  /*0d10*/  NOP ;  /* 0x0000000000007918 */ /* 0x000fc00000000000 */
[----:B------:R-:W-:-:S00]  /*0d20*/  NOP ;  /* 0x0000000000007918 */ /* 0x000fc00000000000 */
[----:B------:R-:W-:-:S00]  /*0d30*/  NOP ;  /* 0x0000000000007918 */ /* 0x000fc00000000000 */
[----:B------:R-:W-:-:S00]  /*0d40*/  NOP ;  /* 0x0000000000007918 */ /* 0x000fc00000000000 */
[----:B------:R-:W-:-:S00]  /*0d50*/  NOP ;  /* 0x0000000000007918 */ /* 0x000fc00000000000 */
[----:B------:R-:W-:-:S00]  /*0d60*/  NOP ;  /* 0x0000000000007918 */ /* 0x000fc00000000000 */
[----:B------:R-:W-:-:S00]  /*0d70*/  NOP ;  /* 0x0000000000007918 */ /* 0x000fc00000000000 */
.L_x_18:


//--------------------- .nv.shared.reserved.0     --------------------------
	.section	.nv.shared.reserved.0,"aw",@nobits
	.weak		__nv_reservedSMEM_offset_0_alias
	.size		__nv_reservedSMEM_offset_0_alias, 0, 64
	.other		__nv_reservedSMEM_offset_0_alias,@"STO_CUDA_RESERVED_SHARED STV_DEFAULT"
__nv_reservedSMEM_offset_0_alias:
	.zero		0
	.zero		64


//--------------------- .nv.constant0._Z12find_successiPiS_S_S_S_S_S_S_S_S_ --------------------------
	.section	.nv.constant0._Z12find_successiPiS_S_S_S_S_S_S_S_S_,"a",@progbits
	.sectionflags	@""
	.align	4
.nv.constant0._Z12find_successiPiS_S_S_S_S_S_S_S_S_:
	.zero		984


//--------------------- SYMBOLS --------------------------

	.type		.nv.reservedSmem.offset0,@object
	.size		.nv.reservedSmem.offset0,0x4
